	.headerflags	@"EF_CUDA_TEXMODE_UNIFIED EF_CUDA_64BIT_ADDRESS EF_CUDA_ACCELERATORS EF_CUDA_SM90 EF_CUDA_VIRTUAL_SM(EF_CUDA_SM90)"
	.elftype	@"ET_EXEC"


//--------------------- .nv.info                  --------------------------
	.section	.nv.info,"",@"SHT_CUDA_INFO"
	.align	4


	//----- nvinfo : EIATTR_REGCOUNT
	.align		4
        /*0000*/ 	.byte	0x04, 0x2f
        /*0002*/ 	.short	(.L_3 - .L_2)
	.align		4
.L_2:
        /*0004*/ 	.word	index@(triton_poi_fused__native_batch_norm_legit_no_training_add_silu_1)
        /*0008*/ 	.word	0x00000020


	//----- nvinfo : EIATTR_MIN_STACK_SIZE
	.align		4
.L_3:
        /*000c*/ 	.byte	0x04, 0x12
        /*000e*/ 	.short	(.L_5 - .L_4)
	.align		4
.L_4:
        /*0010*/ 	.word	index@(triton_poi_fused__native_batch_norm_legit_no_training_add_silu_1)
        /*0014*/ 	.word	0x00000000


	//----- nvinfo : EIATTR_FRAME_SIZE
	.align		4
.L_5:
        /*0018*/ 	.byte	0x04, 0x11
        /*001a*/ 	.short	(.L_7 - .L_6)
	.align		4
.L_6:
        /*001c*/ 	.word	index@(triton_poi_fused__native_batch_norm_legit_no_training_add_silu_1)
        /*0020*/ 	.word	0x00000000


	//----- nvinfo : EIATTR_MIN_STACK_SIZE
	.align		4
.L_7:
        /*0024*/ 	.byte	0x04, 0x12
        /*0026*/ 	.short	(.L_9 - .L_8)
	.align		4
.L_8:
        /*0028*/ 	.word	index@(triton_poi_fused__native_batch_norm_legit_no_training_add_silu_1)
        /*002c*/ 	.word	0x00000000
.L_9:


//--------------------- .nv.info.triton_poi_fused__native_batch_norm_legit_no_training_add_silu_1 --------------------------
	.section	.nv.info.triton_poi_fused__native_batch_norm_legit_no_training_add_silu_1,"",@"SHT_CUDA_INFO"
	.sectionflags	@""
	.align	4


	//----- nvinfo : EIATTR_CUDA_API_VERSION
	.align		4
        /*0000*/ 	.byte	0x04, 0x37
        /*0002*/ 	.short	(.L_11 - .L_10)
.L_10:
        /*0004*/ 	.word	0x0000007c


	//----- nvinfo : EIATTR_KPARAM_INFO
	.align		4
.L_11:
        /*0008*/ 	.byte	0x04, 0x17
        /*000a*/ 	.short	(.L_13 - .L_12)
.L_12:
        /*000c*/ 	.word	0x00000000
        /*0010*/ 	.short	0x0010
        /*0012*/ 	.short	0x0080
        /*0014*/ 	.byte	0x00, 0xf0, 0x11, 0x00


	//----- nvinfo : EIATTR_KPARAM_INFO
	.align		4
.L_13:
        /*0018*/ 	.byte	0x04, 0x17
        /*001a*/ 	.short	(.L_15 - .L_14)
.L_14:
        /*001c*/ 	.word	0x00000000
        /*0020*/ 	.short	0x000f
        /*0022*/ 	.short	0x0078
        /*0024*/ 	.byte	0x00, 0xf4, 0x21, 0x00


	//----- nvinfo : EIATTR_KPARAM_INFO
	.align		4
.L_15:
        /*0028*/ 	.byte	0x04, 0x17
        /*002a*/ 	.short	(.L_17 - .L_16)
.L_16:
        /*002c*/ 	.word	0x00000000
        /*0030*/ 	.short	0x000e
        /*0032*/ 	.short	0x0070
        /*0034*/ 	.byte	0x00, 0xf4, 0x21, 0x00


	//----- nvinfo : EIATTR_KPARAM_INFO
	.align		4
.L_17:
        /*0038*/ 	.byte	0x04, 0x17
        /*003a*/ 	.short	(.L_19 - .L_18)
.L_18:
        /*003c*/ 	.word	0x00000000
        /*0040*/ 	.short	0x000d
        /*0042*/ 	.short	0x0068
        /*0044*/ 	.byte	0x00, 0xf4, 0x21, 0x00


	//----- nvinfo : EIATTR_KPARAM_INFO
	.align		4
.L_19:
        /*0048*/ 	.byte	0x04, 0x17
        /*004a*/ 	.short	(.L_21 - .L_20)
.L_20:
        /*004c*/ 	.word	0x00000000
        /*0050*/ 	.short	0x000c
        /*0052*/ 	.short	0x0060
        /*0054*/ 	.byte	0x00, 0xf4, 0x21, 0x00


	//----- nvinfo : EIATTR_KPARAM_INFO
	.align		4
.L_21:
        /*0058*/ 	.byte	0x04, 0x17
        /*005a*/ 	.short	(.L_23 - .L_22)
.L_22:
        /*005c*/ 	.word	0x00000000
        /*0060*/ 	.short	0x000b
        /*0062*/ 	.short	0x0058
        /*0064*/ 	.byte	0x00, 0xf4, 0x21, 0x00


	//----- nvinfo : EIATTR_KPARAM_INFO
	.align		4
.L_23:
        /*0068*/ 	.byte	0x04, 0x17
        /*006a*/ 	.short	(.L_25 - .L_24)
.L_24:
        /*006c*/ 	.word	0x00000000
        /*0070*/ 	.short	0x000a
        /*0072*/ 	.short	0x0050
        /*0074*/ 	.byte	0x00, 0xf4, 0x21, 0x00


	//----- nvinfo : EIATTR_KPARAM_INFO
	.align		4
.L_25:
        /*0078*/ 	.byte	0x04, 0x17
        /*007a*/ 	.short	(.L_27 - .L_26)
.L_26:
        /*007c*/ 	.word	0x00000000
        /*0080*/ 	.short	0x0009
        /*0082*/ 	.short	0x0048
        /*0084*/ 	.byte	0x00, 0xf4, 0x21, 0x00


	//----- nvinfo : EIATTR_KPARAM_INFO
	.align		4
.L_27:
        /*0088*/ 	.byte	0x04, 0x17
        /*008a*/ 	.short	(.L_29 - .L_28)
.L_28:
        /*008c*/ 	.word	0x00000000
        /*0090*/ 	.short	0x0008
        /*0092*/ 	.short	0x0040
        /*0094*/ 	.byte	0x00, 0xf4, 0x21, 0x00


	//----- nvinfo : EIATTR_KPARAM_INFO
	.align		4
.L_29:
        /*0098*/ 	.byte	0x04, 0x17
        /*009a*/ 	.short	(.L_31 - .L_30)
.L_30:
        /*009c*/ 	.word	0x00000000
        /*00a0*/ 	.short	0x0007
        /*00a2*/ 	.short	0x0038
        /*00a4*/ 	.byte	0x00, 0xf4, 0x21, 0x00


	//----- nvinfo : EIATTR_KPARAM_INFO
	.align		4
.L_31:
        /*00a8*/ 	.byte	0x04, 0x17
        /*00aa*/ 	.short	(.L_33 - .L_32)
.L_32:
        /*00ac*/ 	.word	0x00000000
        /*00b0*/ 	.short	0x0006
        /*00b2*/ 	.short	0x0030
        /*00b4*/ 	.byte	0x00, 0xf4, 0x21, 0x00


	//----- nvinfo : EIATTR_KPARAM_INFO
	.align		4
.L_33:
        /*00b8*/ 	.byte	0x04, 0x17
        /*00ba*/ 	.short	(.L_35 - .L_34)
.L_34:
        /*00bc*/ 	.word	0x00000000
        /*00c0*/ 	.short	0x0005
        /*00c2*/ 	.short	0x0028
        /*00c4*/ 	.byte	0x00, 0xf4, 0x21, 0x00


	//----- nvinfo : EIATTR_KPARAM_INFO
	.align		4
.L_35:
        /*00c8*/ 	.byte	0x04, 0x17
        /*00ca*/ 	.short	(.L_37 - .L_36)
.L_36:
        /*00cc*/ 	.word	0x00000000
        /*00d0*/ 	.short	0x0004
        /*00d2*/ 	.short	0x0020
        /*00d4*/ 	.byte	0x00, 0xf4, 0x21, 0x00


	//----- nvinfo : EIATTR_KPARAM_INFO
	.align		4
.L_37:
        /*00d8*/ 	.byte	0x04, 0x17
        /*00da*/ 	.short	(.L_39 - .L_38)
.L_38:
        /*00dc*/ 	.word	0x00000000
        /*00e0*/ 	.short	0x0003
        /*00e2*/ 	.short	0x0018
        /*00e4*/ 	.byte	0x00, 0xf4, 0x21, 0x00


	//----- nvinfo : EIATTR_KPARAM_INFO
	.align		4
.L_39:
        /*00e8*/ 	.byte	0x04, 0x17
        /*00ea*/ 	.short	(.L_41 - .L_40)
.L_40:
        /*00ec*/ 	.word	0x00000000
        /*00f0*/ 	.short	0x0002
        /*00f2*/ 	.short	0x0010
        /*00f4*/ 	.byte	0x00, 0xf4, 0x21, 0x00


	//----- nvinfo : EIATTR_KPARAM_INFO
	.align		4
.L_41:
        /*00f8*/ 	.byte	0x04, 0x17
        /*00fa*/ 	.short	(.L_43 - .L_42)
.L_42:
        /*00fc*/ 	.word	0x00000000
        /*0100*/ 	.short	0x0001
        /*0102*/ 	.short	0x0008
        /*0104*/ 	.byte	0x00, 0xf4, 0x21, 0x00


	//----- nvinfo : EIATTR_KPARAM_INFO
	.align		4
.L_43:
        /*0108*/ 	.byte	0x04, 0x17
        /*010a*/ 	.short	(.L_45 - .L_44)
.L_44:
        /*010c*/ 	.word	0x00000000
        /*0110*/ 	.short	0x0000
        /*0112*/ 	.short	0x0000
        /*0114*/ 	.byte	0x00, 0xf4, 0x21, 0x00


	//----- nvinfo : EIATTR_SPARSE_MMA_MASK
	.align		4
.L_45:
        /*0118*/ 	.byte	0x03, 0x50
        /*011a*/ 	.short	0x0000


	//----- nvinfo : EIATTR_MAXREG_COUNT
	.align		4
        /*011c*/ 	.byte	0x03, 0x1b
        /*011e*/ 	.short	0x00ff


	//----- nvinfo : EIATTR_EXIT_INSTR_OFFSETS
	.align		4
        /*0120*/ 	.byte	0x04, 0x1c
        /*0122*/ 	.short	(.L_47 - .L_46)


	//   ....[0]....
.L_46:
        /*0124*/ 	.word	0x000015c0


	//----- nvinfo : EIATTR_REQNTID
	.align		4
.L_47:
        /*0128*/ 	.byte	0x04, 0x10
        /*012a*/ 	.short	(.L_49 - .L_48)
.L_48:
        /*012c*/ 	.word	0x00000080
        /*0130*/ 	.word	0x00000001
        /*0134*/ 	.word	0x00000001


	//----- nvinfo : EIATTR_CBANK_PARAM_SIZE
	.align		4
.L_49:
        /*0138*/ 	.byte	0x03, 0x19
        /*013a*/ 	.short	0x0084


	//----- nvinfo : EIATTR_PARAM_CBANK
	.align		4
        /*013c*/ 	.byte	0x04, 0x0a
        /*013e*/ 	.short	(.L_51 - .L_50)
	.align		4
.L_50:
        /*0140*/ 	.word	index@(.nv.constant0.triton_poi_fused__native_batch_norm_legit_no_training_add_silu_1)
        /*0144*/ 	.short	0x0210
        /*0146*/ 	.short	0x0084


	//----- nvinfo : EIATTR_SW_WAR
	.align		4
.L_51:
        /*0148*/ 	.byte	0x04, 0x36
        /*014a*/ 	.short	(.L_53 - .L_52)
.L_52:
        /*014c*/ 	.word	0x00000008
.L_53:


//--------------------- .nv.callgraph             --------------------------
	.section	.nv.callgraph,"",@"SHT_CUDA_CALLGRAPH"
	.align	4
	.sectionentsize	8
	.align		4
        /*0000*/ 	.word	0x00000000
	.align		4
        /*0004*/ 	.word	0xffffffff
	.align		4
        /*0008*/ 	.word	0x00000000
	.align		4
        /*000c*/ 	.word	0xfffffffe
	.align		4
        /*0010*/ 	.word	0x00000000
	.align		4
        /*0014*/ 	.word	0xfffffffd
	.align		4
        /*0018*/ 	.word	0x00000000
	.align		4
        /*001c*/ 	.word	0xfffffffc


//--------------------- .nv.constant4             --------------------------
	.section	.nv.constant4,"a",@progbits
	.align	8
	.align		8
.nv.constant4:
        /*0000*/ 	.dword	_$_str
	.align		8
        /*0008*/ 	.dword	_$_str_$_2


//--------------------- .text.triton_poi_fused__native_batch_norm_legit_no_training_add_silu_1 --------------------------
	.section	.text.triton_poi_fused__native_batch_norm_legit_no_training_add_silu_1,"ax",@progbits
	.align	128
        .global         triton_poi_fused__native_batch_norm_legit_no_training_add_silu_1
        .type           triton_poi_fused__native_batch_norm_legit_no_training_add_silu_1,@function
        .size           triton_poi_fused__native_batch_norm_legit_no_training_add_silu_1,(.L_x_1 - triton_poi_fused__native_batch_norm_legit_no_training_add_silu_1)
        .other          triton_poi_fused__native_batch_norm_legit_no_training_add_silu_1,@"STO_CUDA_ENTRY STV_DEFAULT"
triton_poi_fused__native_batch_norm_legit_no_training_add_silu_1:
.text.triton_poi_fused__native_batch_norm_legit_no_training_add_silu_1:
[----:B------:R-:W-:Y:S01]  /*0000*/  LDC R1, c[0x0][0x28] ;  /* 0x00000a00ff017b82 */ /* 0x000fe20000000800 */
[----:B------:R-:W1:Y:S07]  /*0010*/  S2R R0, SR_TID.X ;  /* 0x0000000000007919 */ /* 0x000e6e0000002100 */
[----:B------:R-:W2:Y:S01]  /*0020*/  LDC.64 R8, c[0x0][0x250] ;  /* 0x00009400ff087b82 */ /* 0x000ea20000000a00 */
[----:B------:R-:W-:Y:S01]  /*0030*/  ULDC.64 UR4, c[0x0][0x208] ;  /* 0x0000820000047ab9 */ /* 0x000fe20000000a00 */
[----:B------:R-:W3:Y:S06]  /*0040*/  S2R R5, SR_CTAID.X ;  /* 0x0000000000057919 */ /* 0x000eec0000002500 */
[----:B------:R-:W4:Y:S08]  /*0050*/  LDC.64 R26, c[0x0][0x240] ;  /* 0x00009000ff1a7b82 */ /* 0x000f300000000a00 */
[----:B------:R-:W5:Y:S08]  /*0060*/  LDC.64 R22, c[0x0][0x260] ;  /* 0x00009800ff167b82 */ /* 0x000f700000000a00 */
[----:B------:R-:W4:Y:S01]  /*0070*/  LDC.64 R24, c[0x0][0x258] ;  /* 0x00009600ff187b82 */ /* 0x000f220000000a00 */
[----:B-1----:R-:W-:-:S02]  /*0080*/  SHF.L.U32 R0, R0, 0x2, RZ ;  /* 0x0000000200007819 */ /* 0x002fc400000006ff */
[----:B---3--:R-:W-:Y:S02]  /*0090*/  SHF.R.S32.HI R3, RZ, 0x15, R5 ;  /* 0x00000015ff037819 */ /* 0x008fe40000011405 */
[----:B------:R-:W-:Y:S02]  /*00a0*/  LOP3.LUT R0, R0, 0x1fc, RZ, 0xc0, !PT ;  /* 0x000001fc00007812 */ /* 0x000fe400078ec0ff */
[----:B------:R-:W-:Y:S02]  /*00b0*/  SGXT R3, R3, 0x1 ;  /* 0x000000010303781a */ /* 0x000fe40000000200 */
[----:B------:R-:W-:-:S04]  /*00c0*/  LEA R2, R5, R0, 0xa ;  /* 0x0000000005027211 */ /* 0x000fc800078e50ff */
[----:B------:R-:W-:-:S04]  /*00d0*/  LEA.HI R3, R3, R2, RZ, 0xc ;  /* 0x0000000203037211 */ /* 0x000fc800078f60ff */
[----:B------:R-:W-:Y:S02]  /*00e0*/  SHF.R.S32.HI R7, RZ, 0xc, R3 ;  /* 0x0000000cff077819 */ /* 0x000fe40000011403 */
[----:B------:R-:W-:Y:S02]  /*00f0*/  IADD3 R3, R3, 0x200, RZ ;  /* 0x0000020003037810 */ /* 0x000fe40007ffe0ff */
[----:B------:R-:W-:Y:S02]  /*0100*/  LEA.HI R0, R7, R7, RZ, 0x5 ;  /* 0x0000000707007211 */ /* 0x000fe400078f28ff */
[----:B------:R-:W-:Y:S02]  /*0110*/  SHF.R.S32.HI R3, RZ, 0xc, R3 ;  /* 0x0000000cff037819 */ /* 0x000fe40000011403 */
[----:B------:R-:W-:Y:S02]  /*0120*/  LOP3.LUT R0, R0, 0xffffffe0, RZ, 0xc0, !PT ;  /* 0xffffffe000007812 */ /* 0x000fe400078ec0ff */
[----:B------:R-:W-:-:S02]  /*0130*/  LEA.HI R4, R3, R3, RZ, 0x5 ;  /* 0x0000000303047211 */ /* 0x000fc400078f28ff */
[----:B------:R-:W-:Y:S02]  /*0140*/  IADD3 R7, R7, -R0, RZ ;  /* 0x8000000007077210 */ /* 0x000fe40007ffe0ff */
[----:B------:R-:W-:-:S03]  /*0150*/  LOP3.LUT R4, R4, 0xffffffe0, RZ, 0xc0, !PT ;  /* 0xffffffe004047812 */ /* 0x000fc600078ec0ff */
[--C-:B--2---:R-:W-:Y:S01]  /*0160*/  IMAD.WIDE R16, R7, 0x4, R8.reuse ;  /* 0x0000000407107825 */ /* 0x104fe200078e0208 */
[----:B------:R-:W-:Y:S02]  /*0170*/  IADD3 R12, R3, -R4, RZ ;  /* 0x80000004030c7210 */ /* 0x000fe40007ffe0ff */
[----:B------:R-:W1:Y:S02]  /*0180*/  LDC.64 R4, c[0x0][0x228] ;  /* 0x00008a00ff047b82 */ /* 0x000e640000000a00 */
[----:B------:R-:W2:Y:S01]  /*0190*/  LDG.E.EL R0, desc[UR4][R16.64] ;  /* 0x0000000410007981 */ /* 0x000ea2000c2e1900 */
[----:B------:R-:W-:-:S05]  /*01a0*/  IMAD.WIDE R14, R12, 0x4, R8 ;  /* 0x000000040c0e7825 */ /* 0x000fca00078e0208 */
[----:B------:R-:W3:Y:S01]  /*01b0*/  LDC.64 R8, c[0x0][0x248] ;  /* 0x00009200ff087b82 */ /* 0x000ee20000000a00 */
[----:B------:R-:W2:Y:S01]  /*01c0*/  LDG.E.EL R15, desc[UR4][R14.64] ;  /* 0x000000040e0f7981 */ /* 0x000ea2000c2e1900 */
[----:B-1----:R-:W-:-:S06]  /*01d0*/  IMAD.WIDE R20, R7, 0x4, R4 ;  /* 0x0000000407147825 */ /* 0x002fcc00078e0204 */
[----:B------:R-:W2:Y:S01]  /*01e0*/  LDG.E.EL R20, desc[UR4][R20.64] ;  /* 0x0000000414147981 */ /* 0x000ea2000c2e1900 */
[----:B------:R-:W-:-:S04]  /*01f0*/  IMAD.WIDE R10, R12, 0x4, R4 ;  /* 0x000000040c0a7825 */ /* 0x000fc800078e0204 */
[----:B0--3--:R-:W-:Y:S01]  /*0200*/  IMAD.WIDE R4, R12, 0x4, R8 ;  /* 0x000000040c047825 */ /* 0x009fe200078e0208 */
[----:B------:R-:W3:Y:S03]  /*0210*/  LDG.E.EL R13, desc[UR4][R10.64] ;  /* 0x000000040a0d7981 */ /* 0x000ee6000c2e1900 */
[----:B----4-:R-:W-:Y:S01]  /*0220*/  IMAD.WIDE R26, R2, 0x4, R26 ;  /* 0x00000004021a7825 */ /* 0x010fe200078e021a */
[----:B------:R0:W4:Y:S03]  /*0230*/  LDG.E.EL R14, desc[UR4][R4.64] ;  /* 0x00000004040e7981 */ /* 0x000126000c2e1900 */
[C---:B-----5:R-:W-:Y:S01]  /*0240*/  IMAD.WIDE R28, R12.reuse, 0x4, R22 ;  /* 0x000000040c1c7825 */ /* 0x060fe200078e0216 */
[----:B------:R-:W4:Y:S04]  /*0250*/  LDG.E.128 R16, desc[UR4][R26.64+0x800] ;  /* 0x000800041a107981 */ /* 0x000f28000c1e1d00 */
[----:B------:R1:W5:Y:S01]  /*0260*/  LDG.E.EL R21, desc[UR4][R28.64] ;  /* 0x000000041c157981 */ /* 0x000362000c2e1900 */
[----:B0-----:R-:W-:-:S06]  /*0270*/  IMAD.WIDE R4, R12, 0x4, R24 ;  /* 0x000000040c047825 */ /* 0x001fcc00078e0218 */
[----:B------:R-:W5:Y:S01]  /*0280*/  LDG.E.EL R4, desc[UR4][R4.64] ;  /* 0x0000000404047981 */ /* 0x000f62000c2e1900 */
[----:B-1----:R-:W-:-:S03]  /*0290*/  IMAD.WIDE R28, R7, 0x4, R8 ;  /* 0x00000004071c7825 */ /* 0x002fc600078e0208 */
[----:B------:R0:W5:Y:S04]  /*02a0*/  LDG.E.128 R8, desc[UR4][R26.64] ;  /* 0x000000041a087981 */ /* 0x000168000c1e1d00 */
[----:B------:R-:W5:Y:S01]  /*02b0*/  LDG.E.EL R3, desc[UR4][R28.64] ;  /* 0x000000041c037981 */ /* 0x000f62000c2e1900 */
[----:B------:R-:W-:-:S04]  /*02c0*/  IMAD.WIDE R24, R7, 0x4, R24 ;  /* 0x0000000407187825 */ /* 0x000fc800078e0218 */
[----:B------:R-:W-:Y:S01]  /*02d0*/  IMAD.WIDE R22, R7, 0x4, R22 ;  /* 0x0000000407167825 */ /* 0x000fe200078e0216 */
[----:B------:R-:W5:Y:S01]  /*02e0*/  LDG.E.EL R6, desc[UR4][R24.64] ;  /* 0x0000000418067981 */ /* 0x000f62000c2e1900 */
[----:B0-----:R-:W0:Y:S03]  /*02f0*/  LDC.64 R26, c[0x0][0x238] ;  /* 0x00008e00ff1a7b82 */ /* 0x001e260000000a00 */
[----:B------:R1:W5:Y:S01]  /*0300*/  LDG.E.EL R5, desc[UR4][R22.64] ;  /* 0x0000000416057981 */ /* 0x000362000c2e1900 */
[----:B--2---:R-:W-:-:S06]  /*0310*/  FADD R15, R15, 9.9999997473787516356e-06 ;  /* 0x3727c5ac0f0f7421 */ /* 0x004fcc0000000000 */
[----:B------:R-:W2:Y:S01]  /*0320*/  MUFU.SQRT R15, R15 ;  /* 0x0000000f000f7308 */ /* 0x000ea20000002000 */
[----:B------:R-:W-:-:S07]  /*0330*/  FADD R0, R0, 9.9999997473787516356e-06 ;  /* 0x3727c5ac00007421 */ /* 0x000fce0000000000 */
[----:B-1----:R-:W1:Y:S01]  /*0340*/  MUFU.SQRT R23, R0 ;  /* 0x0000000000177308 */ /* 0x002e620000002000 */
[C---:B--2---:R-:W-:Y:S02]  /*0350*/  FSETP.GT.AND P1, PT, R15.reuse, 8.50705917302346158658e+37, PT ;  /* 0x7e8000000f00780b */ /* 0x044fe40003f24000 */
[----:B------:R-:W-:Y:S02]  /*0360*/  FSETP.GEU.AND P3, PT, R15, 1.175494350822287508e-38, PT ;  /* 0x008000000f00780b */ /* 0x000fe40003f6e000 */
[C---:B-1----:R-:W-:Y:S02]  /*0370*/  FSETP.GT.AND P0, PT, R23.reuse, 8.50705917302346158658e+37, PT ;  /* 0x7e8000001700780b */ /* 0x042fe40003f04000 */
[----:B------:R-:W-:-:S07]  /*0380*/  FSETP.GEU.AND P2, PT, R23, 1.175494350822287508e-38, PT ;  /* 0x008000001700780b */ /* 0x000fce0003f4e000 */
[----:B------:R-:W-:Y:S01]  /*0390*/  @P1 FMUL R15, R15, 0.25 ;  /* 0x3e8000000f0f1820 */ /* 0x000fe20000400000 */
[----:B------:R-:W-:Y:S01]  /*03a0*/  FADD R20, R20, 9.9999997473787516356e-06 ;  /* 0x3727c5ac14147421 */ /* 0x000fe20000000000 */
[----:B------:R-:W-:Y:S02]  /*03b0*/  HFMA2.MMA R0, -RZ, RZ, 1.625, 0 ;  /* 0x3e800000ff007435 */ /* 0x000fe400000001ff */
[----:B------:R-:W-:Y:S01]  /*03c0*/  @!P3 FMUL R15, R15, 16777216 ;  /* 0x4b8000000f0fb820 */ /* 0x000fe20000400000 */
[----:B------:R-:W1:Y:S01]  /*03d0*/  MUFU.SQRT R28, R20 ;  /* 0x00000014001c7308 */ /* 0x000e620000002000 */
[----:B------:R-:W-:-:S07]  /*03e0*/  @P0 FMUL R23, R23, 0.25 ;  /* 0x3e80000017170820 */ /* 0x000fce0000400000 */
[----:B------:R-:W2:Y:S01]  /*03f0*/  MUFU.RCP R15, R15 ;  /* 0x0000000f000f7308 */ /* 0x000ea20000001000 */
[----:B------:R-:W-:Y:S01]  /*0400*/  @!P2 FMUL R23, R23, 16777216 ;  /* 0x4b8000001717a820 */ /* 0x000fe20000400000 */
[C---:B------:R-:W-:Y:S02]  /*0410*/  FSEL R24, R0.reuse, 1, P1 ;  /* 0x3f80000000187808 */ /* 0x040fe40000800000 */
[----:B------:R-:W-:-:S03]  /*0420*/  FSEL R25, R0, 1, P0 ;  /* 0x3f80000000197808 */ /* 0x000fc60000000000 */
[----:B------:R-:W-:Y:S01]  /*0430*/  @!P3 FMUL R24, R24, 16777216 ;  /* 0x4b8000001818b820 */ /* 0x000fe20000400000 */
[----:B------:R0:W0:Y:S01]  /*0440*/  MUFU.RCP R22, R23 ;  /* 0x0000001700167308 */ /* 0x0000220000001000 */
[----:B-1----:R-:W-:Y:S01]  /*0450*/  FSETP.GT.AND P0, PT, R28, 8.50705917302346158658e+37, PT ;  /* 0x7e8000001c00780b */ /* 0x002fe20003f04000 */
[----:B---3--:R-:W-:Y:S01]  /*0460*/  FADD R13, R13, 9.9999997473787516356e-06 ;  /* 0x3727c5ac0d0d7421 */ /* 0x008fe20000000000 */
[--C-:B----4-:R-:W-:Y:S01]  /*0470*/  FADD R19, R19, -R14.reuse ;  /* 0x8000000e13137221 */ /* 0x110fe20000000000 */
[--C-:B------:R-:W-:Y:S01]  /*0480*/  FADD R17, R17, -R14.reuse ;  /* 0x8000000e11117221 */ /* 0x100fe20000000000 */
[----:B------:R-:W-:Y:S01]  /*0490*/  @!P2 FMUL R25, R25, 16777216 ;  /* 0x4b8000001919a820 */ /* 0x000fe20000400000 */
[----:B--2---:R-:W-:Y:S01]  /*04a0*/  FMUL R24, R15, R24 ;  /* 0x000000180f187220 */ /* 0x004fe20000400000 */
[--C-:B------:R-:W-:Y:S01]  /*04b0*/  FADD R15, R18, -R14.reuse ;  /* 0x8000000e120f7221 */ /* 0x100fe20000000000 */
[----:B0-----:R-:W-:Y:S01]  /*04c0*/  FADD R23, R16, -R14 ;  /* 0x8000000e10177221 */ /* 0x001fe20000000000 */
[----:B------:R-:W-:Y:S01]  /*04d0*/  FSETP.GEU.AND P2, PT, R28, 1.175494350822287508e-38, PT ;  /* 0x008000001c00780b */ /* 0x000fe20003f4e000 */
[----:B------:R0:W1:Y:S01]  /*04e0*/  MUFU.SQRT R20, R13 ;  /* 0x0000000d00147308 */ /* 0x0000620000002000 */
[C---:B------:R-:W-:Y:S01]  /*04f0*/  FMUL R14, R24.reuse, R15 ;  /* 0x0000000f180e7220 */ /* 0x040fe20000400000 */
[----:B------:R-:W-:Y:S01]  /*0500*/  FMUL R16, R24, R17 ;  /* 0x0000001118107220 */ /* 0x000fe20000400000 */
[----:B------:R-:W-:Y:S01]  /*0510*/  FMUL R22, R22, R25 ;  /* 0x0000001916167220 */ /* 0x000fe20000400000 */
[C---:B0-----:R-:W-:Y:S01]  /*0520*/  FMUL R13, R24.reuse, R19 ;  /* 0x00000013180d7220 */ /* 0x041fe20000400000 */
[----:B------:R-:W-:Y:S01]  /*0530*/  FMUL R24, R24, R23 ;  /* 0x0000001718187220 */ /* 0x000fe20000400000 */
[----:B-----5:R-:W-:Y:S01]  /*0540*/  FFMA R15, R4, R16, R21 ;  /* 0x00000010040f7223 */ /* 0x020fe20000000015 */
[----:B------:R-:W-:Y:S01]  /*0550*/  FADD R19, R9, -R3 ;  /* 0x8000000309137221 */ /* 0x000fe20000000000 */
[----:B------:R-:W-:Y:S01]  /*0560*/  @P0 FMUL R28, R28, 0.25 ;  /* 0x3e8000001c1c0820 */ /* 0x000fe20000400000 */
[----:B------:R-:W-:-:S02]  /*0570*/  FFMA R16, R4, R24, R21 ;  /* 0x0000001804107223 */ /* 0x000fc40000000015 */
[----:B------:R-:W0:Y:S01]  /*0580*/  LDC.64 R24, c[0x0][0x220] ;  /* 0x00008800ff187b82 */ /* 0x000e220000000a00 */
[----:B------:R-:W-:Y:S01]  /*0590*/  FMUL R18, R22, R19 ;  /* 0x0000001316127220 */ /* 0x000fe20000400000 */
[C-C-:B------:R-:W-:Y:S01]  /*05a0*/  FFMA R13, R4.reuse, R13, R21.reuse ;  /* 0x0000000d040d7223 */ /* 0x140fe20000000015 */
[----:B------:R-:W-:Y:S01]  /*05b0*/  FFMA R14, R4, R14, R21 ;  /* 0x0000000e040e7223 */ /* 0x000fe20000000015 */
[----:B------:R-:W-:Y:S01]  /*05c0*/  @!P2 FMUL R28, R28, 16777216 ;  /* 0x4b8000001c1ca820 */ /* 0x000fe20000400000 */
[----:B------:R-:W-:Y:S01]  /*05d0*/  FADD R21, R8, -R3 ;  /* 0x8000000308157221 */ /* 0x000fe20000000000 */
[----:B------:R-:W-:Y:S02]  /*05e0*/  FFMA R29, R6, R18, R5 ;  /* 0x00000012061d7223 */ /* 0x000fe40000000005 */
[----:B------:R-:W2:Y:S01]  /*05f0*/  LDC.64 R8, c[0x0][0x230] ;  /* 0x00008c00ff087b82 */ /* 0x000ea20000000a00 */
[----:B------:R-:W3:Y:S01]  /*0600*/  MUFU.RCP R4, R28 ;  /* 0x0000001c00047308 */ /* 0x000ee20000001000 */
[--C-:B------:R-:W-:Y:S01]  /*0610*/  FADD R11, R11, -R3.reuse ;  /* 0x800000030b0b7221 */ /* 0x100fe20000000000 */
[----:B------:R-:W-:-:S05]  /*0620*/  FADD R17, R10, -R3 ;  /* 0x800000030a117221 */ /* 0x000fca0000000000 */
[----:B------:R-:W4:Y:S01]  /*0630*/  LDC.64 R18, c[0x0][0x218] ;  /* 0x00008600ff127b82 */ /* 0x000f220000000a00 */
[----:B-1----:R-:W-:Y:S01]  /*0640*/  FSETP.GT.AND P1, PT, R20, 8.50705917302346158658e+37, PT ;  /* 0x7e8000001400780b */ /* 0x002fe20003f24000 */
[----:B------:R-:W-:Y:S01]  /*0650*/  FMUL R3, R22, R11 ;  /* 0x0000000b16037220 */ /* 0x000fe20000400000 */
[----:B------:R-:W-:Y:S02]  /*0660*/  FSEL R11, R0, 1, P0 ;  /* 0x3f800000000b7808 */ /* 0x000fe40000000000 */
[----:B------:R-:W-:Y:S01]  /*0670*/  FSETP.GEU.AND P3, PT, R20, 1.175494350822287508e-38, PT ;  /* 0x008000001400780b */ /* 0x000fe20003f6e000 */
[C---:B------:R-:W-:Y:S02]  /*0680*/  FMUL R10, R22.reuse, R17 ;  /* 0x00000011160a7220 */ /* 0x040fe40000400000 */
[----:B------:R-:W-:Y:S01]  /*0690*/  @!P2 FMUL R11, R11, 16777216 ;  /* 0x4b8000000b0ba820 */ /* 0x000fe20000400000 */
[----:B------:R-:W-:Y:S01]  /*06a0*/  FMUL R22, R22, R21 ;  /* 0x0000001516167220 */ /* 0x000fe20000400000 */
[----:B------:R-:W-:-:S02]  /*06b0*/  FFMA R23, R6, R10, R5 ;  /* 0x0000000a06177223 */ /* 0x000fc40000000005 */
[----:B---3--:R-:W-:Y:S01]  /*06c0*/  FMUL R4, R4, R11 ;  /* 0x0000000b04047220 */ /* 0x008fe20000400000 */
[----:B0-----:R-:W-:-:S04]  /*06d0*/  IMAD.WIDE R10, R7, 0x4, R24 ;  /* 0x00000004070a7825 */ /* 0x001fc800078e0218 */
[----:B------:R-:W-:Y:S01]  /*06e0*/  @P1 FMUL R20, R20, 0.25 ;  /* 0x3e80000014141820 */ /* 0x000fe20000400000 */
[C-C-:B------:R-:W-:Y:S01]  /*06f0*/  FFMA R3, R6.reuse, R3, R5.reuse ;  /* 0x0000000306037223 */ /* 0x140fe20000000005 */
[----:B------:R-:W-:Y:S02]  /*0700*/  FFMA R6, R6, R22, R5 ;  /* 0x0000001606067223 */ /* 0x000fe40000000005 */
[----:B------:R2:W3:Y:S01]  /*0710*/  LDG.E.EL R5, desc[UR4][R10.64] ;  /* 0x000000040a057981 */ /* 0x0004e2000c2e1900 */
[----:B------:R-:W-:Y:S01]  /*0720*/  @!P3 FMUL R20, R20, 16777216 ;  /* 0x4b8000001414b820 */ /* 0x000fe20000400000 */
[----:B----4-:R-:W-:-:S04]  /*0730*/  IMAD.WIDE R18, R2, 0x4, R18 ;  /* 0x0000000402127825 */ /* 0x010fc800078e0212 */
[----:B--2---:R-:W-:-:S04]  /*0740*/  IMAD.WIDE R10, R7, 0x4, R8 ;  /* 0x00000004070a7825 */ /* 0x004fc800078e0208 */
[----:B------:R-:W-:Y:S01]  /*0750*/  IMAD.WIDE R8, R12, 0x4, R8 ;  /* 0x000000040c087825 */ /* 0x000fe200078e0208 */
[----:B------:R0:W1:Y:S01]  /*0760*/  MUFU.RCP R21, R20 ;  /* 0x0000001400157308 */ /* 0x0000620000001000 */
[----:B------:R-:W2:Y:S04]  /*0770*/  LDG.E.EL R28, desc[UR4][R10.64] ;  /* 0x000000040a1c7981 */ /* 0x000ea8000c2e1900 */
[----:B0-----:R-:W4:Y:S04]  /*0780*/  LDG.E.EL R20, desc[UR4][R8.64] ;  /* 0x0000000408147981 */ /* 0x001f28000c2e1900 */
[----:B------:R-:W3:Y:S01]  /*0790*/  LDG.E.128 R8, desc[UR4][R18.64] ;  /* 0x0000000412087981 */ /* 0x000ee2000c1e1d00 */
[----:B------:R-:W-:Y:S01]  /*07a0*/  FSEL R22, R0, 1, P1 ;  /* 0x3f80000000167808 */ /* 0x000fe20000800000 */
[----:B------:R-:W-:-:S04]  /*07b0*/  IMAD.WIDE R24, R12, 0x4, R24 ;  /* 0x000000040c187825 */ /* 0x000fc800078e0218 */
[----:B------:R-:W-:-:S04]  /*07c0*/  @!P3 FMUL R22, R22, 16777216 ;  /* 0x4b8000001616b820 */ /* 0x000fc80000400000 */
[----:B-1----:R-:W-:Y:S02]  /*07d0*/  FMUL R21, R21, R22 ;  /* 0x0000001615157220 */ /* 0x002fe40000400000 */
[----:B------:R0:W5:Y:S02]  /*07e0*/  LDG.E.EL R22, desc[UR4][R24.64] ;  /* 0x0000000418167981 */ /* 0x000164000c2e1900 */
[----:B0-----:R-:W-:-:S06]  /*07f0*/  IMAD.WIDE R24, R7, 0x4, R26 ;  /* 0x0000000407187825 */ /* 0x001fcc00078e021a */
[----:B------:R-:W2:Y:S01]  /*0800*/  LDG.E.EL R25, desc[UR4][R24.64] ;  /* 0x0000000418197981 */ /* 0x000ea2000c2e1900 */
[----:B------:R-:W-:-:S05]  /*0810*/  IMAD.WIDE R26, R12, 0x4, R26 ;  /* 0x000000040c1a7825 */ /* 0x000fca00078e021a */
[----:B------:R3:W4:Y:S02]  /*0820*/  LDG.E.EL R17, desc[UR4][R26.64] ;  /* 0x000000041a117981 */ /* 0x000724000c2e1900 */
[--C-:B---3--:R-:W-:Y:S01]  /*0830*/  FADD R27, R8, -R5.reuse ;  /* 0x80000005081b7221 */ /* 0x108fe20000000000 */
[--C-:B------:R-:W-:Y:S01]  /*0840*/  FADD R9, R9, -R5.reuse ;  /* 0x8000000509097221 */ /* 0x100fe20000000000 */
[--C-:B------:R-:W-:Y:S01]  /*0850*/  FADD R24, R10, -R5.reuse ;  /* 0x800000050a187221 */ /* 0x100fe20000000000 */
[----:B------:R-:W-:Y:S01]  /*0860*/  FADD R5, R11, -R5 ;  /* 0x800000050b057221 */ /* 0x000fe20000000000 */
[C---:B------:R-:W-:Y:S01]  /*0870*/  FMUL R10, R4.reuse, R27 ;  /* 0x0000001b040a7220 */ /* 0x040fe20000400000 */
[C---:B------:R-:W-:Y:S01]  /*0880*/  FMUL R8, R4.reuse, R9 ;  /* 0x0000000904087220 */ /* 0x040fe20000400000 */
[C---:B------:R-:W-:Y:S01]  /*0890*/  FMUL R11, R4.reuse, R24 ;  /* 0x00000018040b7220 */ /* 0x040fe20000400000 */
[----:B------:R-:W-:Y:S02]  /*08a0*/  FMUL R24, R4, R5 ;  /* 0x0000000504187220 */ /* 0x000fe40000400000 */
[----:B------:R-:W0:Y:S01]  /*08b0*/  LDC.64 R4, c[0x0][0x278] ;  /* 0x00009e00ff047b82 */ /* 0x000e220000000a00 */
[C-C-:B--2---:R-:W-:Y:S01]  /*08c0*/  FFMA R9, R28.reuse, R10, R25.reuse ;  /* 0x0000000a1c097223 */ /* 0x144fe20000000019 */
[C-C-:B------:R-:W-:Y:S01]  /*08d0*/  FFMA R8, R28.reuse, R8, R25.reuse ;  /* 0x000000081c087223 */ /* 0x140fe20000000019 */
[C-C-:B------:R-:W-:Y:S01]  /*08e0*/  FFMA R27, R28.reuse, R11, R25.reuse ;  /* 0x0000000b1c1b7223 */ /* 0x140fe20000000019 */
[----:B------:R-:W-:Y:S01]  /*08f0*/  FFMA R28, R28, R24, R25 ;  /* 0x000000181c1c7223 */ /* 0x000fe20000000019 */
[----:B0-----:R-:W-:-:S04]  /*0900*/  IMAD.WIDE R10, R7, 0x4, R4 ;  /* 0x00000004070a7825 */ /* 0x001fc800078e0204 */
[----:B------:R-:W-:Y:S01]  /*0910*/  IMAD.WIDE R24, R12, 0x4, R4 ;  /* 0x000000040c187825 */ /* 0x000fe200078e0204 */
[----:B------:R-:W2:Y:S05]  /*0920*/  LDG.E.EL R26, desc[UR4][R10.64] ;  /* 0x000000040a1a7981 */ /* 0x000eaa000c2e1900 */
[----:B------:R-:W3:Y:S01]  /*0930*/  LDG.E.EL R24, desc[UR4][R24.64] ;  /* 0x0000000418187981 */ /* 0x000ee2000c2e1900 */
[----:B------:R-:W-:Y:S01]  /*0940*/  FADD R6, R6, R9 ;  /* 0x0000000906067221 */ /* 0x000fe20000000000 */
[----:B------:R-:W-:Y:S02]  /*0950*/  FADD R5, R29, R8 ;  /* 0x000000081d057221 */ /* 0x000fe40000000000 */
[----:B------:R-:W5:Y:S01]  /*0960*/  LDG.E.128 R8, desc[UR4][R18.64+0x800] ;  /* 0x0008000412087981 */ /* 0x000f62000c1e1d00 */
[----:B------:R-:W-:Y:S01]  /*0970*/  FADD R4, R23, R27 ;  /* 0x0000001b17047221 */ /* 0x000fe20000000000 */
[----:B------:R-:W-:Y:S01]  /*0980*/  FADD R3, R3, R28 ;  /* 0x0000001c03037221 */ /* 0x000fe20000000000 */
[----:B--2---:R-:W-:Y:S01]  /*0990*/  FADD R26, R26, 9.9999997473787516356e-06 ;  /* 0x3727c5ac1a1a7421 */ /* 0x004fe20000000000 */
[----:B---3--:R-:W-:-:S03]  /*09a0*/  FADD R24, R24, 9.9999997473787516356e-06 ;  /* 0x3727c5ac18187421 */ /* 0x008fc60000000000 */
[----:B------:R-:W0:Y:S08]  /*09b0*/  MUFU.SQRT R29, R26 ;  /* 0x0000001a001d7308 */ /* 0x000e300000002000 */
[----:B------:R-:W1:Y:S01]  /*09c0*/  MUFU.SQRT R26, R24 ;  /* 0x00000018001a7308 */ /* 0x000e620000002000 */
[----:B-----5:R-:W-:Y:S01]  /*09d0*/  FADD R8, R8, -R22 ;  /* 0x8000001608087221 */ /* 0x020fe20000000000 */
[----:B0-----:R-:W-:-:S02]  /*09e0*/  FSETP.GT.AND P0, PT, R29, 8.50705917302346158658e+37, PT ;  /* 0x7e8000001d00780b */ /* 0x001fc40003f04000 */
[----:B------:R-:W-:Y:S01]  /*09f0*/  FSETP.GEU.AND P2, PT, R29, 1.175494350822287508e-38, PT ;  /* 0x008000001d00780b */ /* 0x000fe20003f4e000 */
[--C-:B------:R-:W-:Y:S01]  /*0a00*/  FADD R18, R9, -R22.reuse ;  /* 0x8000001609127221 */ /* 0x100fe20000000000 */
[--C-:B------:R-:W-:Y:S01]  /*0a10*/  FADD R10, R10, -R22.reuse ;  /* 0x800000160a0a7221 */ /* 0x100fe20000000000 */
[C---:B-1----:R-:W-:Y:S01]  /*0a20*/  FSETP.GT.AND P1, PT, R26.reuse, 8.50705917302346158658e+37, PT ;  /* 0x7e8000001a00780b */ /* 0x042fe20003f24000 */
[----:B------:R-:W-:Y:S01]  /*0a30*/  FADD R22, R11, -R22 ;  /* 0x800000160b167221 */ /* 0x000fe20000000000 */
[----:B------:R-:W-:Y:S01]  /*0a40*/  FSETP.GEU.AND P3, PT, R26, 1.175494350822287508e-38, PT ;  /* 0x008000001a00780b */ /* 0x000fe20003f6e000 */
[C---:B------:R-:W-:Y:S02]  /*0a50*/  FMUL R8, R21.reuse, R8 ;  /* 0x0000000815087220 */ /* 0x040fe40000400000 */
[----:B------:R-:W-:-:S03]  /*0a60*/  FMUL R24, R21, R22 ;  /* 0x0000001615187220 */ /* 0x000fc60000400000 */
[----:B------:R-:W-:Y:S01]  /*0a70*/  @P0 FMUL R29, R29, 0.25 ;  /* 0x3e8000001d1d0820 */ /* 0x000fe20000400000 */
[----:B------:R-:W0:Y:S01]  /*0a80*/  LDC.64 R22, c[0x0][0x270] ;  /* 0x00009c00ff167b82 */ /* 0x000e220000000a00 */
[C---:B------:R-:W-:Y:S01]  /*0a90*/  FMUL R18, R21.reuse, R18 ;  /* 0x0000001215127220 */ /* 0x040fe20000400000 */
[----:B------:R-:W-:Y:S01]  /*0aa0*/  FMUL R10, R21, R10 ;  /* 0x0000000a150a7220 */ /* 0x000fe20000400000 */
[----:B------:R-:W-:Y:S01]  /*0ab0*/  @!P2 FMUL R29, R29, 16777216 ;  /* 0x4b8000001d1da820 */ /* 0x000fe20000400000 */
[--C-:B----4-:R-:W-:Y:S01]  /*0ac0*/  FFMA R11, R20, R8, R17.reuse ;  /* 0x00000008140b7223 */ /* 0x110fe20000000011 */
[----:B------:R-:W-:Y:S01]  /*0ad0*/  @P1 FMUL R26, R26, 0.25 ;  /* 0x3e8000001a1a1820 */ /* 0x000fe20000400000 */
[C-C-:B------:R-:W-:Y:S02]  /*0ae0*/  FFMA R18, R20.reuse, R18, R17.reuse ;  /* 0x0000001214127223 */ /* 0x140fe40000000011 */
[----:B------:R-:W1:Y:S01]  /*0af0*/  LDC.64 R8, c[0x0][0x280] ;  /* 0x0000a000ff087b82 */ /* 0x000e620000000a00 */
[--C-:B------:R-:W-:Y:S01]  /*0b00*/  FFMA R19, R20, R10, R17.reuse ;  /* 0x0000000a14137223 */ /* 0x100fe20000000011 */
[----:B------:R-:W-:Y:S01]  /*0b10*/  @!P3 FMUL R26, R26, 16777216 ;  /* 0x4b8000001a1ab820 */ /* 0x000fe20000400000 */
[----:B------:R-:W2:Y:S01]  /*0b20*/  MUFU.RCP R21, R29 ;  /* 0x0000001d00157308 */ /* 0x000ea20000001000 */
[----:B------:R-:W-:Y:S01]  /*0b30*/  FFMA R20, R20, R24, R17 ;  /* 0x0000001814147223 */ /* 0x000fe20000000011 */
[----:B------:R-:W-:-:S03]  /*0b40*/  FADD R16, R16, R11 ;  /* 0x0000000b10107221 */ /* 0x000fc60000000000 */
[----:B------:R-:W3:Y:S01]  /*0b50*/  LDC.64 R24, c[0x0][0x268] ;  /* 0x00009a00ff187b82 */ /* 0x000ee20000000a00 */
[C---:B------:R-:W-:Y:S02]  /*0b60*/  FSEL R28, R0.reuse, 1, P0 ;  /* 0x3f800000001c7808 */ /* 0x040fe40000000000 */
[----:B------:R-:W4:Y:S05]  /*0b70*/  MUFU.RCP R26, R26 ;  /* 0x0000001a001a7308 */ /* 0x000f2a0000001000 */
[----:B------:R-:W5:Y:S01]  /*0b80*/  LDC.64 R10, c[0x0][0x288] ;  /* 0x0000a200ff0a7b82 */ /* 0x000f620000000a00 */
[----:B------:R-:W-:Y:S01]  /*0b90*/  FADD R17, R15, R18 ;  /* 0x000000120f117221 */ /* 0x000fe20000000000 */
[----:B------:R-:W-:Y:S01]  /*0ba0*/  FSEL R15, R0, 1, P1 ;  /* 0x3f800000000f7808 */ /* 0x000fe20000800000 */
[----:B------:R-:W-:Y:S01]  /*0bb0*/  @!P2 FMUL R28, R28, 16777216 ;  /* 0x4b8000001c1ca820 */ /* 0x000fe20000400000 */
[----:B------:R-:W-:Y:S01]  /*0bc0*/  FADD R18, R14, R19 ;  /* 0x000000130e127221 */ /* 0x000fe20000000000 */
[----:B------:R-:W-:-:S02]  /*0bd0*/  FADD R19, R13, R20 ;  /* 0x000000140d137221 */ /* 0x000fc40000000000 */
[----:B------:R-:W-:Y:S01]  /*0be0*/  @!P3 FMUL R15, R15, 16777216 ;  /* 0x4b8000000f0fb820 */ /* 0x000fe20000400000 */
[----:B--2---:R-:W-:Y:S01]  /*0bf0*/  FMUL R20, R21, R28 ;  /* 0x0000001c15147220 */ /* 0x004fe20000400000 */
[----:B0-----:R-:W-:-:S04]  /*0c00*/  IMAD.WIDE R28, R7, 0x4, R22 ;  /* 0x00000004071c7825 */ /* 0x001fc800078e0216 */
[----:B----4-:R-:W-:Y:S01]  /*0c10*/  FMUL R21, R26, R15 ;  /* 0x0000000f1a157220 */ /* 0x010fe20000400000 */
[----:B------:R-:W-:Y:S02]  /*0c20*/  IMAD.WIDE R14, R12, 0x4, R22 ;  /* 0x000000040c0e7825 */ /* 0x000fe400078e0216 */
[----:B------:R1:W2:Y:S02]  /*0c30*/  LDG.E.EL R22, desc[UR4][R28.64] ;  /* 0x000000041c167981 */ /* 0x0002a4000c2e1900 */
[----:B---3--:R-:W-:Y:S02]  /*0c40*/  IMAD.WIDE R24, R2, 0x4, R24 ;  /* 0x0000000402187825 */ /* 0x008fe400078e0218 */
[----:B------:R-:W3:Y:S02]  /*0c50*/  LDG.E.EL R23, desc[UR4][R14.64] ;  /* 0x000000040e177981 */ /* 0x000ee4000c2e1900 */
[----:B-1----:R-:W-:-:S04]  /*0c60*/  IMAD.WIDE R28, R7, 0x4, R8 ;  /* 0x00000004071c7825 */ /* 0x002fc800078e0208 */
[----:B-----5:R-:W-:Y:S02]  /*0c70*/  IMAD.WIDE R26, R7, 0x4, R10 ;  /* 0x00000004071a7825 */ /* 0x020fe400078e020a */
[----:B------:R0:W4:Y:S04]  /*0c80*/  LDG.E.EL R7, desc[UR4][R28.64] ;  /* 0x000000041c077981 */ /* 0x000128000c2e1900 */
[----:B------:R-:W4:Y:S01]  /*0c90*/  LDG.E.EL R26, desc[UR4][R26.64] ;  /* 0x000000041a1a7981 */ /* 0x000f22000c2e1900 */
[----:B0-----:R-:W-:-:S04]  /*0ca0*/  IMAD.WIDE R28, R12, 0x4, R8 ;  /* 0x000000040c1c7825 */ /* 0x001fc800078e0208 */
[----:B------:R-:W-:Y:S01]  /*0cb0*/  IMAD.WIDE R12, R12, 0x4, R10 ;  /* 0x000000040c0c7825 */ /* 0x000fe200078e020a */
[----:B------:R-:W5:Y:S04]  /*0cc0*/  LDG.E.EL R27, desc[UR4][R28.64] ;  /* 0x000000041c1b7981 */ /* 0x000f68000c2e1900 */
[----:B------:R-:W2:Y:S04]  /*0cd0*/  LDG.E.128 R8, desc[UR4][R24.64] ;  /* 0x0000000418087981 */ /* 0x000ea8000c1e1d00 */
[----:B------:R3:W5:Y:S04]  /*0ce0*/  LDG.E.EL R28, desc[UR4][R12.64] ;  /* 0x000000040c1c7981 */ /* 0x000768000c2e1900 */
[----:B------:R-:W3:Y:S01]  /*0cf0*/  LDG.E.128 R12, desc[UR4][R24.64+0x800] ;  /* 0x00080004180c7981 */ /* 0x000ee2000c1e1d00 */
[--C-:B--2---:R-:W-:Y:S01]  /*0d00*/  FADD R8, R8, -R22.reuse ;  /* 0x8000001608087221 */ /* 0x104fe20000000000 */
[----:B------:R-:W-:-:S03]  /*0d10*/  FADD R9, R9, -R22 ;  /* 0x8000001609097221 */ /* 0x000fc60000000000 */
[C---:B------:R-:W-:Y:S01]  /*0d20*/  FMUL R8, R20.reuse, R8 ;  /* 0x0000000814087220 */ /* 0x040fe20000400000 */
[----:B------:R-:W-:-:S03]  /*0d30*/  FMUL R9, R20, R9 ;  /* 0x0000000914097220 */ /* 0x000fc60000400000 */
[----:B----4-:R-:W-:Y:S01]  /*0d40*/  FFMA R8, R7, R8, R26 ;  /* 0x0000000807087223 */ /* 0x010fe2000000001a */
[----:B------:R-:W-:-:S03]  /*0d50*/  FADD R10, R10, -R22 ;  /* 0x800000160a0a7221 */ /* 0x000fc60000000000 */
[----:B------:R-:W-:Y:S01]  /*0d60*/  FADD R6, R8, R6 ;  /* 0x0000000608067221 */ /* 0x000fe20000000000 */
[----:B------:R-:W-:Y:S01]  /*0d70*/  FFMA R8, R7, R9, R26 ;  /* 0x0000000907087223 */ /* 0x000fe2000000001a */
[----:B------:R-:W-:Y:S01]  /*0d80*/  FADD R11, R11, -R22 ;  /* 0x800000160b0b7221 */ /* 0x000fe20000000000 */
[----:B------:R-:W-:Y:S01]  /*0d90*/  FMUL R10, R20, R10 ;  /* 0x0000000a140a7220 */ /* 0x000fe20000400000 */
[----:B------:R-:W-:Y:S01]  /*0da0*/  FADD R9, RZ, -R6 ;  /* 0x80000006ff097221 */ /* 0x000fe20000000000 */
[----:B------:R-:W-:Y:S01]  /*0db0*/  FADD R5, R8, R5 ;  /* 0x0000000508057221 */ /* 0x000fe20000000000 */
[----:B---3--:R-:W-:Y:S01]  /*0dc0*/  FADD R12, R12, -R23 ;  /* 0x800000170c0c7221 */ /* 0x008fe20000000000 */
[----:B------:R-:W-:Y:S01]  /*0dd0*/  FMUL R11, R20, R11 ;  /* 0x0000000b140b7220 */ /* 0x000fe20000400000 */
[----:B------:R-:W-:Y:S01]  /*0de0*/  FMUL R8, R9, 1.4426950216293334961 ;  /* 0x3fb8aa3b09087820 */ /* 0x000fe20000400000 */
[--C-:B------:R-:W-:Y:S01]  /*0df0*/  FFMA R9, R7, R10, R26.reuse ;  /* 0x0000000a07097223 */ /* 0x100fe2000000001a */
[----:B------:R-:W-:Y:S01]  /*0e00*/  FADD R10, RZ, -R5 ;  /* 0x80000005ff0a7221 */ /* 0x000fe20000000000 */
[----:B------:R-:W-:Y:S01]  /*0e10*/  FMUL R12, R21, R12 ;  /* 0x0000000c150c7220 */ /* 0x000fe20000400000 */
[----:B------:R-:W-:Y:S01]  /*0e20*/  FFMA R26, R7, R11, R26 ;  /* 0x0000000b071a7223 */ /* 0x000fe2000000001a */
[----:B------:R-:W-:Y:S01]  /*0e30*/  FADD R7, R9, R4 ;  /* 0x0000000409077221 */ /* 0x000fe20000000000 */
[----:B------:R-:W-:Y:S01]  /*0e40*/  FMUL R4, R10, 1.4426950216293334961 ;  /* 0x3fb8aa3b0a047820 */ /* 0x000fe20000400000 */
[----:B-----5:R-:W-:Y:S01]  /*0e50*/  FFMA R11, R27, R12, R28 ;  /* 0x0000000c1b0b7223 */ /* 0x020fe2000000001c */
[----:B------:R-:W-:Y:S01]  /*0e60*/  FSETP.GEU.AND P4, PT, R8, -126, PT ;  /* 0xc2fc00000800780b */ /* 0x000fe20003f8e000 */
[--C-:B------:R-:W-:Y:S01]  /*0e70*/  FADD R10, R13, -R23.reuse ;  /* 0x800000170d0a7221 */ /* 0x100fe20000000000 */
[--C-:B------:R-:W-:Y:S01]  /*0e80*/  FADD R14, R14, -R23.reuse ;  /* 0x800000170e0e7221 */ /* 0x100fe20000000000 */
[----:B------:R-:W-:Y:S01]  /*0e90*/  FADD R12, R15, -R23 ;  /* 0x800000170f0c7221 */ /* 0x000fe20000000000 */
[----:B------:R-:W-:Y:S01]  /*0ea0*/  FADD R16, R11, R16 ;  /* 0x000000100b107221 */ /* 0x000fe20000000000 */
[C---:B------:R-:W-:Y:S01]  /*0eb0*/  FMUL R11, R21.reuse, R10 ;  /* 0x0000000a150b7220 */ /* 0x040fe20000400000 */
[C---:B------:R-:W-:Y:S01]  /*0ec0*/  FMUL R14, R21.reuse, R14 ;  /* 0x0000000e150e7220 */ /* 0x040fe20000400000 */
[----:B------:R-:W-:Y:S01]  /*0ed0*/  FMUL R21, R21, R12 ;  /* 0x0000000c15157220 */ /* 0x000fe20000400000 */
[----:B------:R-:W-:Y:S01]  /*0ee0*/  FADD R9, RZ, -R7 ;  /* 0x80000007ff097221 */ /* 0x000fe20000000000 */
[C-C-:B------:R-:W-:Y:S01]  /*0ef0*/  FFMA R12, R27.reuse, R11, R28.reuse ;  /* 0x0000000b1b0c7223 */ /* 0x140fe2000000001c */
[----:B------:R-:W-:Y:S01]  /*0f00*/  FSETP.GEU.AND P1, PT, R4, -126, PT ;  /* 0xc2fc00000400780b */ /* 0x000fe20003f2e000 */
[----:B------:R-:W-:Y:S01]  /*0f10*/  FFMA R13, R27, R14, R28 ;  /* 0x0000000e1b0d7223 */ /* 0x000fe2000000001c */
[----:B------:R-:W-:Y:S01]  /*0f20*/  FMUL R9, R9, 1.4426950216293334961 ;  /* 0x3fb8aa3b09097820 */ /* 0x000fe20000400000 */
[----:B------:R-:W-:Y:S01]  /*0f30*/  FADD R17, R12, R17 ;  /* 0x000000110c117221 */ /* 0x000fe20000000000 */
[----:B------:R-:W-:Y:S01]  /*0f40*/  @!P4 FMUL R8, R8, 0.5 ;  /* 0x3f0000000808c820 */ /* 0x000fe20000400000 */
[----:B------:R-:W-:Y:S01]  /*0f50*/  FADD R3, R26, R3 ;  /* 0x000000031a037221 */ /* 0x000fe20000000000 */
[----:B------:R-:W-:Y:S01]  /*0f60*/  FADD R18, R13, R18 ;  /* 0x000000120d127221 */ /* 0x000fe20000000000 */
[----:B------:R-:W-:Y:S01]  /*0f70*/  FADD R12, RZ, -R17 ;  /* 0x80000011ff0c7221 */ /* 0x000fe20000000000 */
[----:B------:R-:W-:Y:S01]  /*0f80*/  FSETP.GEU.AND P0, PT, R9, -126, PT ;  /* 0xc2fc00000900780b */ /* 0x000fe20003f0e000 */
[----:B------:R-:W-:Y:S01]  /*0f90*/  FFMA R28, R27, R21, R28 ;  /* 0x000000151b1c7223 */ /* 0x000fe2000000001c */
[----:B------:R-:W0:Y:S01]  /*0fa0*/  MUFU.EX2 R8, R8 ;  /* 0x0000000800087308 */ /* 0x000e220000000800 */
[----:B------:R-:W-:Y:S01]  /*0fb0*/  FMUL R13, R12, 1.4426950216293334961 ;  /* 0x3fb8aa3b0c0d7820 */ /* 0x000fe20000400000 */
[----:B------:R-:W-:Y:S01]  /*0fc0*/  FADD R10, RZ, -R3 ;  /* 0x80000003ff0a7221 */ /* 0x000fe20000000000 */
[----:B------:R-:W-:Y:S01]  /*0fd0*/  FADD R12, RZ, -R18 ;  /* 0x80000012ff0c7221 */ /* 0x000fe20000000000 */
[----:B------:R-:W-:Y:S01]  /*0fe0*/  FADD R19, R28, R19 ;  /* 0x000000131c137221 */ /* 0x000fe20000000000 */
[----:B------:R-:W-:Y:S01]  /*0ff0*/  @!P1 FMUL R4, R4, 0.5 ;  /* 0x3f00000004049820 */ /* 0x000fe20000400000 */
[----:B------:R-:W-:Y:S01]  /*1000*/  FMUL R10, R10, 1.4426950216293334961 ;  /* 0x3fb8aa3b0a0a7820 */ /* 0x000fe20000400000 */
[----:B------:R-:W-:Y:S01]  /*1010*/  FMUL R14, R12, 1.4426950216293334961 ;  /* 0x3fb8aa3b0c0e7820 */ /* 0x000fe20000400000 */
[----:B------:R-:W-:Y:S01]  /*1020*/  FADD R11, RZ, -R16 ;  /* 0x80000010ff0b7221 */ /* 0x000fe20000000000 */
[----:B------:R-:W-:-:S02]  /*1030*/  FADD R12, RZ, -R19 ;  /* 0x80000013ff0c7221 */ /* 0x000fc40000000000 */
[----:B------:R-:W1:Y:S01]  /*1040*/  MUFU.EX2 R4, R4 ;  /* 0x0000000400047308 */ /* 0x000e620000000800 */
[----:B------:R-:W-:Y:S01]  /*1050*/  FSETP.GEU.AND P2, PT, R10, -126, PT ;  /* 0xc2fc00000a00780b */ /* 0x000fe20003f4e000 */
[----:B------:R-:W-:Y:S01]  /*1060*/  FMUL R11, R11, 1.4426950216293334961 ;  /* 0x3fb8aa3b0b0b7820 */ /* 0x000fe20000400000 */
[----:B------:R-:W-:Y:S01]  /*1070*/  FMUL R12, R12, 1.4426950216293334961 ;  /* 0x3fb8aa3b0c0c7820 */ /* 0x000fe20000400000 */
[----:B------:R-:W-:Y:S01]  /*1080*/  @!P0 FMUL R9, R9, 0.5 ;  /* 0x3f00000009098820 */ /* 0x000fe20000400000 */
[----:B------:R-:W-:Y:S01]  /*1090*/  FSETP.GEU.AND P5, PT, R13, -126, PT ;  /* 0xc2fc00000d00780b */ /* 0x000fe20003fae000 */
[----:B0-----:R-:W-:Y:S01]  /*10a0*/  @!P4 FMUL R8, R8, R8 ;  /* 0x000000080808c220 */ /* 0x001fe20000400000 */
[----:B------:R-:W-:Y:S02]  /*10b0*/  FSETP.GEU.AND P3, PT, R14, -126, PT ;  /* 0xc2fc00000e00780b */ /* 0x000fe40003f6e000 */
[----:B------:R-:W-:Y:S02]  /*10c0*/  FSETP.GEU.AND P6, PT, R11, -126, PT ;  /* 0xc2fc00000b00780b */ /* 0x000fe40003fce000 */
[----:B------:R-:W-:Y:S01]  /*10d0*/  FSETP.GEU.AND P4, PT, R12, -126, PT ;  /* 0xc2fc00000c00780b */ /* 0x000fe20003f8e000 */
[----:B------:R-:W0:Y:S02]  /*10e0*/  MUFU.EX2 R9, R9 ;  /* 0x0000000900097308 */ /* 0x000e240000000800 */
[----:B------:R-:W-:Y:S01]  /*10f0*/  @!P2 FMUL R10, R10, 0.5 ;  /* 0x3f0000000a0aa820 */ /* 0x000fe20000400000 */
[----:B-1----:R-:W-:-:S03]  /*1100*/  @!P1 FMUL R4, R4, R4 ;  /* 0x0000000404049220 */ /* 0x002fc60000400000 */
[----:B------:R-:W-:Y:S02]  /*1110*/  @!P5 FMUL R13, R13, 0.5 ;  /* 0x3f0000000d0dd820 */ /* 0x000fe40000400000 */
[----:B------:R-:W-:Y:S01]  /*1120*/  @!P3 FMUL R14, R14, 0.5 ;  /* 0x3f0000000e0eb820 */ /* 0x000fe20000400000 */
[----:B------:R-:W-:Y:S01]  /*1130*/  FADD R20, R4, 1 ;  /* 0x3f80000004147421 */ /* 0x000fe20000000000 */
[----:B------:R-:W-:Y:S01]  /*1140*/  @!P6 FMUL R11, R11, 0.5 ;  /* 0x3f0000000b0be820 */ /* 0x000fe20000400000 */
[----:B------:R-:W1:Y:S01]  /*1150*/  MUFU.EX2 R10, R10 ;  /* 0x0000000a000a7308 */ /* 0x000e620000000800 */
[----:B------:R-:W-:Y:S01]  /*1160*/  @!P4 FMUL R12, R12, 0.5 ;  /* 0x3f0000000c0cc820 */ /* 0x000fe20000400000 */
[----:B------:R-:W-:Y:S01]  /*1170*/  FADD R15, R8, 1 ;  /* 0x3f800000080f7421 */ /* 0x000fe20000000000 */
[----:B0-----:R-:W-:Y:S01]  /*1180*/  @!P0 FMUL R9, R9, R9 ;  /* 0x0000000909098220 */ /* 0x001fe20000400000 */
[----:B------:R-:W-:-:S04]  /*1190*/  FSETP.GT.AND P0, PT, R20, 8.50705917302346158658e+37, PT ;  /* 0x7e8000001400780b */ /* 0x000fc80003f04000 */
[----:B------:R-:W0:Y:S08]  /*11a0*/  MUFU.EX2 R13, R13 ;  /* 0x0000000d000d7308 */ /* 0x000e300000000800 */
[----:B------:R-:W2:Y:S08]  /*11b0*/  MUFU.EX2 R14, R14 ;  /* 0x0000000e000e7308 */ /* 0x000eb00000000800 */
[----:B------:R-:W3:Y:S08]  /*11c0*/  MUFU.EX2 R8, R12 ;  /* 0x0000000c00087308 */ /* 0x000ef00000000800 */
[----:B------:R-:W4:Y:S01]  /*11d0*/  MUFU.EX2 R11, R11 ;  /* 0x0000000b000b7308 */ /* 0x000f220000000800 */
[----:B------:R-:W-:Y:S01]  /*11e0*/  FSETP.GT.AND P1, PT, R15, 8.50705917302346158658e+37, PT ;  /* 0x7e8000000f00780b */ /* 0x000fe20003f24000 */
[----:B-1----:R-:W-:Y:S01]  /*11f0*/  @!P2 FMUL R10, R10, R10 ;  /* 0x0000000a0a0aa220 */ /* 0x002fe20000400000 */
[----:B------:R-:W-:Y:S01]  /*1200*/  FADD R9, R9, 1 ;  /* 0x3f80000009097421 */ /* 0x000fe20000000000 */
[----:B------:R-:W-:Y:S01]  /*1210*/  @P0 FMUL R20, R20, 0.25 ;  /* 0x3e80000014140820 */ /* 0x000fe20000400000 */
[----:B0-----:R-:W-:Y:S01]  /*1220*/  @!P5 FMUL R13, R13, R13 ;  /* 0x0000000d0d0dd220 */ /* 0x001fe20000400000 */
[----:B--2---:R-:W-:Y:S01]  /*1230*/  @!P3 FMUL R14, R14, R14 ;  /* 0x0000000e0e0eb220 */ /* 0x004fe20000400000 */
[----:B---3--:R-:W-:Y:S01]  /*1240*/  @!P4 FMUL R8, R8, R8 ;  /* 0x000000080808c220 */ /* 0x008fe20000400000 */
[----:B------:R-:W-:Y:S01]  /*1250*/  FADD R21, R10, 1 ;  /* 0x3f8000000a157421 */ /* 0x000fe20000000000 */
[----:B------:R-:W-:Y:S01]  /*1260*/  FSETP.GT.AND P2, PT, R9, 8.50705917302346158658e+37, PT ;  /* 0x7e8000000900780b */ /* 0x000fe20003f44000 */
[----:B------:R0:W-:Y:S01]  /*1270*/  MUFU.RCP R10, R20 ;  /* 0x00000014000a7308 */ /* 0x0001e20000001000 */
[----:B------:R-:W-:Y:S01]  /*1280*/  FADD R13, R13, 1 ;  /* 0x3f8000000d0d7421 */ /* 0x000fe20000000000 */
[----:B------:R-:W-:Y:S01]  /*1290*/  FADD R14, R14, 1 ;  /* 0x3f8000000e0e7421 */ /* 0x000fe20000000000 */
[----:B----4-:R-:W-:Y:S01]  /*12a0*/  @!P6 FMUL R11, R11, R11 ;  /* 0x0000000b0b0be220 */ /* 0x010fe20000400000 */
[----:B0-----:R-:W-:-:S03]  /*12b0*/  FADD R20, R8, 1 ;  /* 0x3f80000008147421 */ /* 0x001fc60000000000 */
[----:B------:R-:W-:Y:S01]  /*12c0*/  FADD R22, R11, 1 ;  /* 0x3f8000000b167421 */ /* 0x000fe20000000000 */
[----:B------:R-:W-:Y:S01]  /*12d0*/  @P1 FMUL R15, R15, 0.25 ;  /* 0x3e8000000f0f1820 */ /* 0x000fe20000400000 */
[----:B------:R-:W-:Y:S02]  /*12e0*/  FSEL R23, R0, 1, P1 ;  /* 0x3f80000000177808 */ /* 0x000fe40000800000 */
[----:B------:R-:W-:Y:S02]  /*12f0*/  FSETP.GT.AND P4, PT, R13, 8.50705917302346158658e+37, PT ;  /* 0x7e8000000d00780b */ /* 0x000fe40003f84000 */
[----:B------:R-:W-:Y:S02]  /*1300*/  FSETP.GT.AND P3, PT, R14, 8.50705917302346158658e+37, PT ;  /* 0x7e8000000e00780b */ /* 0x000fe40003f64000 */
[----:B------:R-:W-:Y:S02]  /*1310*/  FSETP.GT.AND P1, PT, R20, 8.50705917302346158658e+37, PT ;  /* 0x7e8000001400780b */ /* 0x000fe40003f24000 */
[----:B------:R-:W-:-:S02]  /*1320*/  FSETP.GT.AND P6, PT, R21, 8.50705917302346158658e+37, PT ;  /* 0x7e8000001500780b */ /* 0x000fc40003fc4000 */
[----:B------:R-:W-:Y:S01]  /*1330*/  FSETP.GT.AND P5, PT, R22, 8.50705917302346158658e+37, PT ;  /* 0x7e8000001600780b */ /* 0x000fe20003fa4000 */
[----:B------:R-:W-:Y:S01]  /*1340*/  @P2 FMUL R9, R9, 0.25 ;  /* 0x3e80000009092820 */ /* 0x000fe20000400000 */
[----:B------:R-:W0:Y:S03]  /*1350*/  MUFU.RCP R4, R15 ;  /* 0x0000000f00047308 */ /* 0x000e260000001000 */
[----:B------:R-:W-:Y:S02]  /*1360*/  @P4 FMUL R13, R13, 0.25 ;  /* 0x3e8000000d0d4820 */ /* 0x000fe40000400000 */
[----:B------:R-:W-:Y:S02]  /*1370*/  @P3 FMUL R14, R14, 0.25 ;  /* 0x3e8000000e0e3820 */ /* 0x000fe40000400000 */
[----:B------:R-:W-:Y:S01]  /*1380*/  @P1 FMUL R20, R20, 0.25 ;  /* 0x3e80000014141820 */ /* 0x000fe20000400000 */
[----:B------:R1:W2:Y:S01]  /*1390*/  MUFU.RCP R11, R9 ;  /* 0x00000009000b7308 */ /* 0x0002a20000001000 */
[----:B------:R-:W-:-:S02]  /*13a0*/  @P6 FMUL R21, R21, 0.25 ;  /* 0x3e80000015156820 */ /* 0x000fc40000400000 */
[----:B------:R-:W-:Y:S01]  /*13b0*/  @P5 FMUL R22, R22, 0.25 ;  /* 0x3e80000016165820 */ /* 0x000fe20000400000 */
[----:B-1----:R-:W1:Y:S04]  /*13c0*/  LDC.64 R8, c[0x0][0x210] ;  /* 0x00008400ff087b82 */ /* 0x002e680000000a00 */
[----:B------:R0:W3:Y:S01]  /*13d0*/  MUFU.RCP R12, R21 ;  /* 0x00000015000c7308 */ /* 0x0000e20000001000 */
[C---:B------:R-:W-:Y:S02]  /*13e0*/  FSEL R25, R0.reuse, 1, P0 ;  /* 0x3f80000000197808 */ /* 0x040fe40000000000 */
[----:B------:R-:W-:-:S05]  /*13f0*/  FSEL R24, R0, 1, P2 ;  /* 0x3f80000000187808 */ /* 0x000fca0001000000 */
[----:B------:R2:W4:Y:S08]  /*1400*/  MUFU.RCP R15, R22 ;  /* 0x00000016000f7308 */ /* 0x0005300000001000 */
[----:B------:R-:W5:Y:S08]  /*1410*/  MUFU.RCP R13, R13 ;  /* 0x0000000d000d7308 */ /* 0x000f700000001000 */
[----:B------:R-:W1:Y:S08]  /*1420*/  MUFU.RCP R14, R14 ;  /* 0x0000000e000e7308 */ /* 0x000e700000001000 */
[----:B------:R-:W1:Y:S01]  /*1430*/  MUFU.RCP R20, R20 ;  /* 0x0000001400147308 */ /* 0x000e620000001000 */
[----:B0-----:R-:W-:Y:S01]  /*1440*/  FMUL R21, R4, R23 ;  /* 0x0000001704157220 */ /* 0x001fe20000400000 */
[----:B------:R-:W-:Y:S01]  /*1450*/  FMUL R10, R10, R25 ;  /* 0x000000190a0a7220 */ /* 0x000fe20000400000 */
[----:B--2---:R-:W-:Y:S01]  /*1460*/  FMUL R22, R11, R24 ;  /* 0x000000180b167220 */ /* 0x004fe20000400000 */
[----:B------:R-:W-:-:S02]  /*1470*/  FSEL R11, R0, 1, P6 ;  /* 0x3f800000000b7808 */ /* 0x000fc40003000000 */
[C---:B------:R-:W-:Y:S02]  /*1480*/  FSEL R4, R0.reuse, 1, P5 ;  /* 0x3f80000000047808 */ /* 0x040fe40002800000 */
[C---:B------:R-:W-:Y:S02]  /*1490*/  FSEL R24, R0.reuse, 1, P4 ;  /* 0x3f80000000187808 */ /* 0x040fe40002000000 */
[C---:B------:R-:W-:Y:S02]  /*14a0*/  FSEL R23, R0.reuse, 1, P3 ;  /* 0x3f80000000177808 */ /* 0x040fe40001800000 */
[----:B------:R-:W-:Y:S01]  /*14b0*/  FSEL R25, R0, 1, P1 ;  /* 0x3f80000000197808 */ /* 0x000fe20000800000 */
[----:B---3--:R-:W-:Y:S01]  /*14c0*/  FMUL R12, R12, R11 ;  /* 0x0000000b0c0c7220 */ /* 0x008fe20000400000 */
[----:B----4-:R-:W-:Y:S01]  /*14d0*/  FMUL R15, R15, R4 ;  /* 0x000000040f0f7220 */ /* 0x010fe20000400000 */
[----:B-----5:R-:W-:Y:S01]  /*14e0*/  FMUL R0, R13, R24 ;  /* 0x000000180d007220 */ /* 0x020fe20000400000 */
[----:B-1----:R-:W-:Y:S01]  /*14f0*/  FMUL R23, R14, R23 ;  /* 0x000000170e177220 */ /* 0x002fe20000400000 */
[----:B------:R-:W-:Y:S01]  /*1500*/  FMUL R20, R20, R25 ;  /* 0x0000001914147220 */ /* 0x000fe20000400000 */
[----:B------:R-:W-:Y:S01]  /*1510*/  FMUL R4, R6, R21 ;  /* 0x0000001506047220 */ /* 0x000fe20000400000 */
[----:B------:R-:W-:Y:S01]  /*1520*/  FMUL R6, R7, R22 ;  /* 0x0000001607067220 */ /* 0x000fe20000400000 */
[----:B------:R-:W-:-:S04]  /*1530*/  IMAD.WIDE R8, R2, 0x4, R8 ;  /* 0x0000000402087825 */ /* 0x000fc800078e0208 */
[----:B------:R-:W-:Y:S01]  /*1540*/  FMUL R5, R5, R10 ;  /* 0x0000000a05057220 */ /* 0x000fe20000400000 */
[----:B------:R-:W-:Y:S01]  /*1550*/  FMUL R7, R3, R12 ;  /* 0x0000000c03077220 */ /* 0x000fe20000400000 */
[----:B------:R-:W-:Y:S01]  /*1560*/  FMUL R16, R16, R15 ;  /* 0x0000000f10107220 */ /* 0x000fe20000400000 */
[----:B------:R-:W-:Y:S01]  /*1570*/  FMUL R17, R17, R0 ;  /* 0x0000000011117220 */ /* 0x000fe20000400000 */
[----:B------:R-:W-:Y:S01]  /*1580*/  FMUL R18, R18, R23 ;  /* 0x0000001712127220 */ /* 0x000fe20000400000 */
[----:B------:R-:W-:Y:S01]  /*1590*/  FMUL R19, R19, R20 ;  /* 0x0000001413137220 */ /* 0x000fe20000400000 */
[----:B------:R-:W-:Y:S04]  /*15a0*/  STG.E.128 desc[UR4][R8.64], R4 ;  /* 0x0000000408007986 */ /* 0x000fe8000c101d04 */
[----:B------:R-:W-:Y:S01]  /*15b0*/  STG.E.128 desc[UR4][R8.64+0x800], R16 ;  /* 0x0008001008007986 */ /* 0x000fe2000c101d04 */
[----:B------:R-:W-:Y:S05]  /*15c0*/  EXIT ;  /* 0x000000000000794d */ /* 0x000fea0003800000 */
.L_x_0:
[----:B------:R-:W-:-:S00]  /*15d0*/  BRA `(.L_x_0) ;  /* 0xfffffffc00fc7947 */ /* 0x000fc0000383ffff */
[----:B------:R-:W-:-:S00]  /*15e0*/  NOP ;  /* 0x0000000000007918 */ /* 0x000fc00000000000 */
        /* <DEDUP_REMOVED lines=9> */
.L_x_1:


//--------------------- .nv.global.init           --------------------------
	.section	.nv.global.init,"aw",@progbits
.nv.global.init:
	.type		_$_str,@object
	.size		_$_str,(_$_str_$_2 - _$_str)
_$_str:
        /*0000*/ 	.byte	0x5f, 0x5f, 0x43, 0x55, 0x44, 0x41, 0x5f, 0x46, 0x54, 0x5a, 0x00
	.type		_$_str_$_2,@object
	.size		_$_str_$_2,(.L_1 - _$_str_$_2)
_$_str_$_2:
        /*000b*/ 	.byte	0x5f, 0x5f, 0x43, 0x55, 0x44, 0x41, 0x5f, 0x50, 0x52, 0x45, 0x43, 0x5f, 0x53, 0x51, 0x52, 0x54
        /*001b*/ 	.byte	0x00
.L_1:


//--------------------- .nv.constant0.triton_poi_fused__native_batch_norm_legit_no_training_add_silu_1 --------------------------
	.section	.nv.constant0.triton_poi_fused__native_batch_norm_legit_no_training_add_silu_1,"a",@progbits
	.sectionflags	@""
	.align	4
.nv.constant0.triton_poi_fused__native_batch_norm_legit_no_training_add_silu_1:
	.zero		660
